//
// Generated by NVIDIA NVVM Compiler
//
// Compiler Build ID: CL-36424714
// Cuda compilation tools, release 13.0, V13.0.88
// Based on NVVM 20.0.0
//

.version 9.0
.target sm_100
.address_size 64

	// .globl	_Z10vector_addPfS_S_i

.visible .entry _Z10vector_addPfS_S_i(
	.param .u64 .ptr .align 1 _Z10vector_addPfS_S_i_param_0,
	.param .u64 .ptr .align 1 _Z10vector_addPfS_S_i_param_1,
	.param .u64 .ptr .align 1 _Z10vector_addPfS_S_i_param_2,
	.param .u32 _Z10vector_addPfS_S_i_param_3
)
{
	.reg .pred 	%p<2>;
	.reg .b32 	%r<5>;
	.reg .b32 	%f<4>;
	.reg .b64 	%rd<11>;

	ld.param.u64 	%rd1, [_Z10vector_addPfS_S_i_param_0];
	ld.param.u64 	%rd2, [_Z10vector_addPfS_S_i_param_1];
	ld.param.u64 	%rd3, [_Z10vector_addPfS_S_i_param_2];
	mov.u32 	%r2, %ntid.x;
	mov.u32 	%r3, %ctaid.x;
	mov.u32 	%r4, %tid.x;
	mad.lo.s32 	%r1, %r2, %r3, %r4;
	setp.gt.s32 	%p1, %r1, 9999999;
	@%p1 bra 	$L__BB0_2;
	cvta.to.global.u64 	%rd4, %rd2;
	cvta.to.global.u64 	%rd5, %rd3;
	cvta.to.global.u64 	%rd6, %rd1;
	mul.wide.s32 	%rd7, %r1, 4;
	add.s64 	%rd8, %rd4, %rd7;
	ld.global.f32 	%f1, [%rd8];
	add.s64 	%rd9, %rd5, %rd7;
	ld.global.f32 	%f2, [%rd9];
	add.f32 	%f3, %f1, %f2;
	add.s64 	%rd10, %rd6, %rd7;
	st.global.f32 	[%rd10], %f3;
$L__BB0_2:
	ret;

}


// ===== COMPILED SASS (sm_100) =====

	.target	sm_100

	.elftype	@"ET_EXEC"


//--------------------- .note.nv.tkinfo           --------------------------
	.section	.note.nv.tkinfo,"",@"SHT_NOTE"
	.sectionflags	@"SHF_NOTE_NV_TKINFO"
	.tkinfo
        /*0018*/ 	.word	0x00000002
        /*0030*/ 	.string	""
        /*0030*/ 	.string	"ptxas"
        /*0030*/ 	.string	"Cuda compilation tools, release 13.0, V13.0.88"
        /*0030*/ 	.string	"Build cuda_13.0.r13.0/compiler.36424714_0"
        /*0030*/ 	.string	"-arch sm_100 -m 64 "



//--------------------- .note.nv.cuinfo           --------------------------
	.section	.note.nv.cuinfo,"",@"SHT_NOTE"
	.sectionflags	@"SHF_NOTE_NV_CUINFO"
        /*0018*/ 	.short	0x0002
        /*001a*/ 	.short	0x0064
        /*001c*/ 	.short	0x0082
	.zero		2


//--------------------- .nv.info                  --------------------------
	.section	.nv.info,"",@"SHT_CUDA_INFO"
	.align	4


	//----- nvinfo : EIATTR_REGCOUNT
	.align		4
        /*0000*/ 	.byte	0x04, 0x2f
        /*0002*/ 	.short	(.L_1 - .L_0)
	.align		4
.L_0:
        /*0004*/ 	.word	index@(_Z10vector_addPfS_S_i)
        /*0008*/ 	.word	0x0000000c


	//----- nvinfo : EIATTR_FRAME_SIZE
	.align		4
.L_1:
        /*000c*/ 	.byte	0x04, 0x11
        /*000e*/ 	.short	(.L_3 - .L_2)
	.align		4
.L_2:
        /*0010*/ 	.word	index@(_Z10vector_addPfS_S_i)
        /*0014*/ 	.word	0x00000000


	//----- nvinfo : EIATTR_MIN_STACK_SIZE
	.align		4
.L_3:
        /*0018*/ 	.byte	0x04, 0x12
        /*001a*/ 	.short	(.L_5 - .L_4)
	.align		4
.L_4:
        /*001c*/ 	.word	index@(_Z10vector_addPfS_S_i)
        /*0020*/ 	.word	0x00000000
.L_5:


//--------------------- .nv.compat                --------------------------
	.section	.nv.compat,"",@"SHT_CUDA_COMPAT_INFO"
	.align	4
        /*0000*/ 	.byte	0x02, 0x09, 0x00, 0x00, 0x02, 0x02, 0x01, 0x00, 0x02, 0x05, 0x05, 0x00, 0x03, 0x07, 0x01, 0x01
        /*0010*/ 	.byte	0x02, 0x03, 0x00, 0x00, 0x02, 0x06, 0x01, 0x00, 0x04, 0x0b, 0x08, 0x00, 0x09, 0x00, 0x00, 0x00
        /*0020*/ 	.byte	0x00, 0x00, 0x00, 0x00


//--------------------- .nv.info._Z10vector_addPfS_S_i --------------------------
	.section	.nv.info._Z10vector_addPfS_S_i,"",@"SHT_CUDA_INFO"
	.sectionflags	@""
	.align	4


	//----- nvinfo : EIATTR_CUDA_API_VERSION
	.align		4
        /*0000*/ 	.byte	0x04, 0x37
        /*0002*/ 	.short	(.L_7 - .L_6)
.L_6:
        /*0004*/ 	.word	0x00000082


	//----- nvinfo : EIATTR_KPARAM_INFO
	.align		4
.L_7:
        /*0008*/ 	.byte	0x04, 0x17
        /*000a*/ 	.short	(.L_9 - .L_8)
.L_8:
        /*000c*/ 	.word	0x00000000
        /*0010*/ 	.short	0x0003
        /*0012*/ 	.short	0x0018
        /*0014*/ 	.byte	0x00, 0xf0, 0x11, 0x00


	//----- nvinfo : EIATTR_KPARAM_INFO
	.align		4
.L_9:
        /*0018*/ 	.byte	0x04, 0x17
        /*001a*/ 	.short	(.L_11 - .L_10)
.L_10:
        /*001c*/ 	.word	0x00000000
        /*0020*/ 	.short	0x0002
        /*0022*/ 	.short	0x0010
        /*0024*/ 	.byte	0x00, 0xf5, 0x21, 0x00


	//----- nvinfo : EIATTR_KPARAM_INFO
	.align		4
.L_11:
        /*0028*/ 	.byte	0x04, 0x17
        /*002a*/ 	.short	(.L_13 - .L_12)
.L_12:
        /*002c*/ 	.word	0x00000000
        /*0030*/ 	.short	0x0001
        /*0032*/ 	.short	0x0008
        /*0034*/ 	.byte	0x00, 0xf5, 0x21, 0x00


	//----- nvinfo : EIATTR_KPARAM_INFO
	.align		4
.L_13:
        /*0038*/ 	.byte	0x04, 0x17
        /*003a*/ 	.short	(.L_15 - .L_14)
.L_14:
        /*003c*/ 	.word	0x00000000
        /*0040*/ 	.short	0x0000
        /*0042*/ 	.short	0x0000
        /*0044*/ 	.byte	0x00, 0xf5, 0x21, 0x00


	//----- nvinfo : EIATTR_SPARSE_MMA_MASK
	.align		4
.L_15:
        /*0048*/ 	.byte	0x03, 0x50
        /*004a*/ 	.short	0x0000


	//----- nvinfo : EIATTR_MAXREG_COUNT
	.align		4
        /*004c*/ 	.byte	0x03, 0x1b
        /*004e*/ 	.short	0x00ff


	//----- nvinfo : EIATTR_MERCURY_ISA_VERSION
	.align		4
        /*0050*/ 	.byte	0x03, 0x5f
        /*0052*/ 	.short	0x0101


	//----- nvinfo : EIATTR_VRC_CTA_INIT_COUNT
	.align		4
        /*0054*/ 	.byte	0x02, 0x4a
	.zero		1
	.zero		1


	//----- nvinfo : EIATTR_EXIT_INSTR_OFFSETS
	.align		4
        /*0058*/ 	.byte	0x04, 0x1c
        /*005a*/ 	.short	(.L_17 - .L_16)


	//   ....[0]....
.L_16:
        /*005c*/ 	.word	0x00000060


	//   ....[1]....
        /*0060*/ 	.word	0x00000120


	//----- nvinfo : EIATTR_CBANK_PARAM_SIZE
	.align		4
.L_17:
        /*0064*/ 	.byte	0x03, 0x19
        /*0066*/ 	.short	0x001c


	//----- nvinfo : EIATTR_PARAM_CBANK
	.align		4
        /*0068*/ 	.byte	0x04, 0x0a
        /*006a*/ 	.short	(.L_19 - .L_18)
	.align		4
.L_18:
        /*006c*/ 	.word	index@(.nv.constant0._Z10vector_addPfS_S_i)
        /*0070*/ 	.short	0x0380
        /*0072*/ 	.short	0x001c


	//----- nvinfo : EIATTR_SW_WAR
	.align		4
.L_19:
        /*0074*/ 	.byte	0x04, 0x36
        /*0076*/ 	.short	(.L_21 - .L_20)
.L_20:
        /*0078*/ 	.word	0x00000008
.L_21:


//--------------------- .nv.callgraph             --------------------------
	.section	.nv.callgraph,"",@"SHT_CUDA_CALLGRAPH"
	.align	4
	.sectionentsize	8
	.align		4
        /*0000*/ 	.word	0x00000000
	.align		4
        /*0004*/ 	.word	0xffffffff
	.align		4
        /*0008*/ 	.word	0x00000000
	.align		4
        /*000c*/ 	.word	0xfffffffe
	.align		4
        /*0010*/ 	.word	0x00000000
	.align		4
        /*0014*/ 	.word	0xfffffffd
	.align		4
        /*0018*/ 	.word	0x00000000
	.align		4
        /*001c*/ 	.word	0xfffffffc


//--------------------- .text._Z10vector_addPfS_S_i --------------------------
	.section	.text._Z10vector_addPfS_S_i,"ax",@progbits
	.align	128
        .global         _Z10vector_addPfS_S_i
        .type           _Z10vector_addPfS_S_i,@function
        .size           _Z10vector_addPfS_S_i,(.L_x_1 - _Z10vector_addPfS_S_i)
        .other          _Z10vector_addPfS_S_i,@"STO_CUDA_ENTRY STV_DEFAULT"
_Z10vector_addPfS_S_i:
.text._Z10vector_addPfS_S_i:
[----:B------:R-:W-:Y:S01]  /*0000*/  LDC R1, c[0x0][0x37c] ;  /* 0x0000df00ff017b82 */ /* 0x000fe20000000800 */
[----:B------:R-:W0:Y:S01]  /*0010*/  S2R R9, SR_CTAID.X ;  /* 0x0000000000097919 */ /* 0x000e220000002500 */
[----:B------:R-:W0:Y:S01]  /*0020*/  LDCU UR4, c[0x0][0x360] ;  /* 0x00006c00ff0477ac */ /* 0x000e220008000800 */
[----:B------:R-:W0:Y:S02]  /*0030*/  S2R R0, SR_TID.X ;  /* 0x0000000000007919 */ /* 0x000e240000002100 */
[----:B0-----:R-:W-:-:S05]  /*0040*/  IMAD R9, R9, UR4, R0 ;  /* 0x0000000409097c24 */ /* 0x001fca000f8e0200 */
[----:B------:R-:W-:-:S13]  /*0050*/  ISETP.GT.AND P0, PT, R9, 0x98967f, PT ;  /* 0x0098967f0900780c */ /* 0x000fda0003f04270 */
[----:B------:R-:W-:Y:S05]  /*0060*/  @P0 EXIT ;  /* 0x000000000000094d */ /* 0x000fea0003800000 */
[----:B------:R-:W0:Y:S01]  /*0070*/  LDC.64 R2, c[0x0][0x388] ;  /* 0x0000e200ff027b82 */ /* 0x000e220000000a00 */
[----:B------:R-:W1:Y:S07]  /*0080*/  LDCU.64 UR4, c[0x0][0x358] ;  /* 0x00006b00ff0477ac */ /* 0x000e6e0008000a00 */
[----:B------:R-:W2:Y:S08]  /*0090*/  LDC.64 R4, c[0x0][0x390] ;  /* 0x0000e400ff047b82 */ /* 0x000eb00000000a00 */
[----:B------:R-:W3:Y:S01]  /*00a0*/  LDC.64 R6, c[0x0][0x380] ;  /* 0x0000e000ff067b82 */ /* 0x000ee20000000a00 */
[----:B0-----:R-:W-:-:S06]  /*00b0*/  IMAD.WIDE R2, R9, 0x4, R2 ;  /* 0x0000000409027825 */ /* 0x001fcc00078e0202 */
[----:B-1----:R-:W4:Y:S01]  /*00c0*/  LDG.E R2, desc[UR4][R2.64] ;  /* 0x0000000402027981 */ /* 0x002f22000c1e1900 */
[----:B--2---:R-:W-:-:S06]  /*00d0*/  IMAD.WIDE R4, R9, 0x4, R4 ;  /* 0x0000000409047825 */ /* 0x004fcc00078e0204 */
[----:B------:R-:W4:Y:S01]  /*00e0*/  LDG.E R5, desc[UR4][R4.64] ;  /* 0x0000000404057981 */ /* 0x000f22000c1e1900 */
[----:B---3--:R-:W-:-:S04]  /*00f0*/  IMAD.WIDE R6, R9, 0x4, R6 ;  /* 0x0000000409067825 */ /* 0x008fc800078e0206 */
[----:B----4-:R-:W-:-:S05]  /*0100*/  FADD R9, R2, R5 ;  /* 0x0000000502097221 */ /* 0x010fca0000000000 */
[----:B------:R-:W-:Y:S01]  /*0110*/  STG.E desc[UR4][R6.64], R9 ;  /* 0x0000000906007986 */ /* 0x000fe2000c101904 */
[----:B------:R-:W-:Y:S05]  /*0120*/  EXIT ;  /* 0x000000000000794d */ /* 0x000fea0003800000 */
.L_x_0:
[----:B------:R-:W-:-:S00]  /*0130*/  BRA `(.L_x_0) ;  /* 0xfffffffc00fc7947 */ /* 0x000fc0000383ffff */
[----:B------:R-:W-:-:S00]  /*0140*/  NOP ;  /* 0x0000000000007918 */ /* 0x000fc00000000000 */
        /* <DEDUP_REMOVED lines=11> */
.L_x_1:


//--------------------- .nv.shared.reserved.0     --------------------------
	.section	.nv.shared.reserved.0,"aw",@nobits
	.weak		__nv_reservedSMEM_offset_0_alias
	.size		__nv_reservedSMEM_offset_0_alias, 0, 64
	.other		__nv_reservedSMEM_offset_0_alias,@"STO_CUDA_RESERVED_SHARED STV_DEFAULT"
__nv_reservedSMEM_offset_0_alias:
	.zero		0
	.zero		64


//--------------------- .nv.constant0._Z10vector_addPfS_S_i --------------------------
	.section	.nv.constant0._Z10vector_addPfS_S_i,"a",@progbits
	.sectionflags	@""
	.align	4
.nv.constant0._Z10vector_addPfS_S_i:
	.zero		924


//--------------------- SYMBOLS --------------------------

	.type		.nv.reservedSmem.offset0,@object
	.size		.nv.reservedSmem.offset0,0x4
